//
// Generated by NVIDIA NVVM Compiler
//
// Compiler Build ID: CL-36424714
// Cuda compilation tools, release 13.0, V13.0.88
// Based on NVVM 20.0.0
//

.version 9.0
.target sm_100
.address_size 64

	// .globl	_Z16trimSpanningTreeP6EDGE_tP8VERTEX_ti

.visible .entry _Z16trimSpanningTreeP6EDGE_tP8VERTEX_ti(
	.param .u64 .ptr .align 1 _Z16trimSpanningTreeP6EDGE_tP8VERTEX_ti_param_0,
	.param .u64 .ptr .align 1 _Z16trimSpanningTreeP6EDGE_tP8VERTEX_ti_param_1,
	.param .u32 _Z16trimSpanningTreeP6EDGE_tP8VERTEX_ti_param_2
)
{
	.reg .pred 	%p<9>;
	.reg .b32 	%r<36>;
	.reg .b64 	%rd<17>;

	ld.param.u64 	%rd5, [_Z16trimSpanningTreeP6EDGE_tP8VERTEX_ti_param_0];
	ld.param.u64 	%rd4, [_Z16trimSpanningTreeP6EDGE_tP8VERTEX_ti_param_1];
	ld.param.u32 	%r15, [_Z16trimSpanningTreeP6EDGE_tP8VERTEX_ti_param_2];
	cvta.to.global.u64 	%rd1, %rd5;
	mov.u32 	%r16, %ctaid.x;
	mov.u32 	%r17, %ntid.x;
	mov.u32 	%r18, %tid.x;
	mad.lo.s32 	%r1, %r16, %r17, %r18;
	setp.ge.s32 	%p1, %r1, %r15;
	setp.eq.s32 	%p2, %r1, 0;
	or.pred  	%p3, %p2, %p1;
	@%p3 bra 	$L__BB0_10;
	cvta.to.global.u64 	%rd6, %rd4;
	mul.wide.s32 	%rd7, %r1, 28;
	add.s64 	%rd8, %rd6, %rd7;
	add.s64 	%rd2, %rd8, 4;
	ld.global.u32 	%r26, [%rd8+4];
	setp.eq.s32 	%p4, %r26, -1;
	mov.b32 	%r30, -1;
	mov.u32 	%r27, %r30;
	@%p4 bra 	$L__BB0_8;
	mov.b32 	%r29, 0;
	mov.b32 	%r27, -1;
	mov.u32 	%r28, %r27;
	mov.u32 	%r30, %r27;
$L__BB0_3:
	mov.u32 	%r7, %r30;
	mov.u32 	%r5, %r28;
	mov.u32 	%r28, %r26;
	mul.wide.s32 	%rd9, %r28, 36;
	add.s64 	%rd10, %rd1, %rd9;
	add.s64 	%rd3, %rd10, 8;
	ld.global.u32 	%r8, [%rd10+8];
	setp.le.s32 	%p5, %r8, %r29;
	@%p5 bra 	$L__BB0_6;
	setp.eq.s32 	%p6, %r7, -1;
	mov.u32 	%r30, %r28;
	mov.u32 	%r29, %r8;
	mov.u32 	%r27, %r5;
	@%p6 bra 	$L__BB0_7;
	mul.wide.s32 	%rd11, %r7, 36;
	add.s64 	%rd12, %rd1, %rd11;
	mov.b32 	%r23, 1;
	st.global.u32 	[%rd12+28], %r23;
	bra.uni 	$L__BB0_7;
$L__BB0_6:
	mov.b32 	%r22, 1;
	st.global.u32 	[%rd3+20], %r22;
	mov.u32 	%r30, %r7;
$L__BB0_7:
	ld.global.u32 	%r26, [%rd3+12];
	setp.ne.s32 	%p7, %r26, -1;
	@%p7 bra 	$L__BB0_3;
$L__BB0_8:
	setp.eq.s32 	%p8, %r27, -1;
	@%p8 bra 	$L__BB0_10;
	mul.wide.s32 	%rd13, %r30, 36;
	add.s64 	%rd14, %rd1, %rd13;
	ld.global.u32 	%r24, [%rd14+20];
	mul.wide.s32 	%rd15, %r27, 36;
	add.s64 	%rd16, %rd1, %rd15;
	st.global.u32 	[%rd16+20], %r24;
	ld.global.u32 	%r25, [%rd2];
	st.global.u32 	[%rd14+20], %r25;
	st.global.u32 	[%rd2], %r30;
$L__BB0_10:
	ret;

}
	// .globl	_Z10findCyclesP6EDGE_tP8VERTEX_ti
.visible .entry _Z10findCyclesP6EDGE_tP8VERTEX_ti(
	.param .u64 .ptr .align 1 _Z10findCyclesP6EDGE_tP8VERTEX_ti_param_0,
	.param .u64 .ptr .align 1 _Z10findCyclesP6EDGE_tP8VERTEX_ti_param_1,
	.param .u32 _Z10findCyclesP6EDGE_tP8VERTEX_ti_param_2
)
{
	.reg .pred 	%p<18>;
	.reg .b32 	%r<36>;
	.reg .b64 	%rd<19>;

	ld.param.u64 	%rd3, [_Z10findCyclesP6EDGE_tP8VERTEX_ti_param_0];
	ld.param.u64 	%rd4, [_Z10findCyclesP6EDGE_tP8VERTEX_ti_param_1];
	ld.param.u32 	%r16, [_Z10findCyclesP6EDGE_tP8VERTEX_ti_param_2];
	cvta.to.global.u64 	%rd1, %rd3;
	cvta.to.global.u64 	%rd2, %rd4;
	mov.u32 	%r17, %ctaid.x;
	mov.u32 	%r18, %ntid.x;
	mov.u32 	%r19, %tid.x;
	mad.lo.s32 	%r1, %r17, %r18, %r19;
	setp.ge.s32 	%p3, %r1, %r16;
	setp.eq.s32 	%p4, %r1, 0;
	or.pred  	%p5, %p4, %p3;
	@%p5 bra 	$L__BB1_12;
	setp.lt.s32 	%p7, %r16, 1;
	mov.pred 	%p17, -1;
	mov.u32 	%r30, %r1;
	@%p7 bra 	$L__BB1_4;
	mov.b32 	%r28, 0;
	mov.u32 	%r30, %r1;
$L__BB1_3:
	mul.wide.s32 	%rd5, %r30, 28;
	add.s64 	%rd6, %rd2, %rd5;
	ld.global.u32 	%r21, [%rd6+4];
	mul.wide.s32 	%rd7, %r21, 36;
	add.s64 	%rd8, %rd1, %rd7;
	ld.global.u32 	%r30, [%rd8];
	add.s32 	%r28, %r28, 1;
	setp.ge.s32 	%p17, %r28, %r16;
	setp.lt.s32 	%p8, %r28, %r16;
	setp.ne.s32 	%p9, %r30, 0;
	and.pred  	%p10, %p8, %p9;
	@%p10 bra 	$L__BB1_3;
$L__BB1_4:
	not.pred 	%p11, %p17;
	@%p11 bra 	$L__BB1_11;
	setp.eq.s32 	%p12, %r30, %r1;
	selp.u32 	%r35, 1, 0, %p12;
	setp.eq.s32 	%p13, %r30, 0;
	mov.b32 	%r34, 0;
	@%p13 bra 	$L__BB1_8;
	mov.b32 	%r34, 0;
$L__BB1_7:
	max.s32 	%r34, %r30, %r34;
	setp.eq.s32 	%p14, %r30, %r1;
	selp.b32 	%r35, 1, %r35, %p14;
	mul.wide.s32 	%rd11, %r30, 28;
	add.s64 	%rd12, %rd2, %rd11;
	ld.global.u32 	%r26, [%rd12+4];
	mul.wide.s32 	%rd13, %r26, 36;
	add.s64 	%rd14, %rd1, %rd13;
	ld.global.u32 	%r30, [%rd14];
	setp.ne.s32 	%p15, %r30, %r34;
	@%p15 bra 	$L__BB1_7;
$L__BB1_8:
	setp.eq.s32 	%p16, %r35, 0;
	@%p16 bra 	$L__BB1_10;
	mul.wide.s32 	%rd15, %r1, 28;
	add.s64 	%rd16, %rd2, %rd15;
	st.global.u32 	[%rd16+12], %r34;
	bra.uni 	$L__BB1_12;
$L__BB1_10:
	mul.wide.s32 	%rd17, %r1, 28;
	add.s64 	%rd18, %rd2, %rd17;
	mov.b32 	%r27, 0;
	st.global.u32 	[%rd18+12], %r27;
	bra.uni 	$L__BB1_12;
$L__BB1_11:
	mul.wide.s32 	%rd9, %r1, 28;
	add.s64 	%rd10, %rd2, %rd9;
	mov.b32 	%r23, 0;
	st.global.u32 	[%rd10+12], %r23;
$L__BB1_12:
	ret;

}


// ===== COMPILED SASS (sm_100) =====

	.target	sm_100

	.elftype	@"ET_EXEC"


//--------------------- .note.nv.tkinfo           --------------------------
	.section	.note.nv.tkinfo,"",@"SHT_NOTE"
	.sectionflags	@"SHF_NOTE_NV_TKINFO"
	.tkinfo
        /*0018*/ 	.word	0x00000002
        /*0030*/ 	.string	""
        /*0030*/ 	.string	"ptxas"
        /*0030*/ 	.string	"Cuda compilation tools, release 13.0, V13.0.88"
        /*0030*/ 	.string	"Build cuda_13.0.r13.0/compiler.36424714_0"
        /*0030*/ 	.string	"-arch sm_100 -m 64 "



//--------------------- .note.nv.cuinfo           --------------------------
	.section	.note.nv.cuinfo,"",@"SHT_NOTE"
	.sectionflags	@"SHF_NOTE_NV_CUINFO"
        /*0018*/ 	.short	0x0002
        /*001a*/ 	.short	0x0064
        /*001c*/ 	.short	0x0082
	.zero		2


//--------------------- .nv.info                  --------------------------
	.section	.nv.info,"",@"SHT_CUDA_INFO"
	.align	4


	//----- nvinfo : EIATTR_REGCOUNT
	.align		4
        /*0000*/ 	.byte	0x04, 0x2f
        /*0002*/ 	.short	(.L_1 - .L_0)
	.align		4
.L_0:
        /*0004*/ 	.word	index@(_Z16trimSpanningTreeP6EDGE_tP8VERTEX_ti)
        /*0008*/ 	.word	0x00000012


	//----- nvinfo : EIATTR_FRAME_SIZE
	.align		4
.L_1:
        /*000c*/ 	.byte	0x04, 0x11
        /*000e*/ 	.short	(.L_3 - .L_2)
	.align		4
.L_2:
        /*0010*/ 	.word	index@(_Z16trimSpanningTreeP6EDGE_tP8VERTEX_ti)
        /*0014*/ 	.word	0x00000000


	//----- nvinfo : EIATTR_REGCOUNT
	.align		4
.L_3:
        /*0018*/ 	.byte	0x04, 0x2f
        /*001a*/ 	.short	(.L_5 - .L_4)
	.align		4
.L_4:
        /*001c*/ 	.word	index@(_Z10findCyclesP6EDGE_tP8VERTEX_ti)
        /*0020*/ 	.word	0x0000000f


	//----- nvinfo : EIATTR_FRAME_SIZE
	.align		4
.L_5:
        /*0024*/ 	.byte	0x04, 0x11
        /*0026*/ 	.short	(.L_7 - .L_6)
	.align		4
.L_6:
        /*0028*/ 	.word	index@(_Z10findCyclesP6EDGE_tP8VERTEX_ti)
        /*002c*/ 	.word	0x00000000


	//----- nvinfo : EIATTR_MIN_STACK_SIZE
	.align		4
.L_7:
        /*0030*/ 	.byte	0x04, 0x12
        /*0032*/ 	.short	(.L_9 - .L_8)
	.align		4
.L_8:
        /*0034*/ 	.word	index@(_Z10findCyclesP6EDGE_tP8VERTEX_ti)
        /*0038*/ 	.word	0x00000000


	//----- nvinfo : EIATTR_MIN_STACK_SIZE
	.align		4
.L_9:
        /*003c*/ 	.byte	0x04, 0x12
        /*003e*/ 	.short	(.L_11 - .L_10)
	.align		4
.L_10:
        /*0040*/ 	.word	index@(_Z16trimSpanningTreeP6EDGE_tP8VERTEX_ti)
        /*0044*/ 	.word	0x00000000
.L_11:


//--------------------- .nv.compat                --------------------------
	.section	.nv.compat,"",@"SHT_CUDA_COMPAT_INFO"
	.align	4
        /*0000*/ 	.byte	0x02, 0x09, 0x00, 0x00, 0x02, 0x02, 0x01, 0x00, 0x02, 0x05, 0x05, 0x00, 0x03, 0x07, 0x01, 0x01
        /*0010*/ 	.byte	0x02, 0x03, 0x00, 0x00, 0x02, 0x06, 0x01, 0x00, 0x04, 0x0b, 0x08, 0x00, 0x09, 0x00, 0x00, 0x00
        /*0020*/ 	.byte	0x00, 0x00, 0x00, 0x00


//--------------------- .nv.info._Z10findCyclesP6EDGE_tP8VERTEX_ti --------------------------
	.section	.nv.info._Z10findCyclesP6EDGE_tP8VERTEX_ti,"",@"SHT_CUDA_INFO"
	.sectionflags	@""
	.align	4


	//----- nvinfo : EIATTR_CUDA_API_VERSION
	.align		4
        /*0000*/ 	.byte	0x04, 0x37
        /*0002*/ 	.short	(.L_13 - .L_12)
.L_12:
        /*0004*/ 	.word	0x00000082


	//----- nvinfo : EIATTR_KPARAM_INFO
	.align		4
.L_13:
        /*0008*/ 	.byte	0x04, 0x17
        /*000a*/ 	.short	(.L_15 - .L_14)
.L_14:
        /*000c*/ 	.word	0x00000000
        /*0010*/ 	.short	0x0002
        /*0012*/ 	.short	0x0010
        /*0014*/ 	.byte	0x00, 0xf0, 0x11, 0x00


	//----- nvinfo : EIATTR_KPARAM_INFO
	.align		4
.L_15:
        /*0018*/ 	.byte	0x04, 0x17
        /*001a*/ 	.short	(.L_17 - .L_16)
.L_16:
        /*001c*/ 	.word	0x00000000
        /*0020*/ 	.short	0x0001
        /*0022*/ 	.short	0x0008
        /*0024*/ 	.byte	0x00, 0xf5, 0x21, 0x00


	//----- nvinfo : EIATTR_KPARAM_INFO
	.align		4
.L_17:
        /*0028*/ 	.byte	0x04, 0x17
        /*002a*/ 	.short	(.L_19 - .L_18)
.L_18:
        /*002c*/ 	.word	0x00000000
        /*0030*/ 	.short	0x0000
        /*0032*/ 	.short	0x0000
        /*0034*/ 	.byte	0x00, 0xf5, 0x21, 0x00


	//----- nvinfo : EIATTR_SPARSE_MMA_MASK
	.align		4
.L_19:
        /*0038*/ 	.byte	0x03, 0x50
        /*003a*/ 	.short	0x0000


	//----- nvinfo : EIATTR_MAXREG_COUNT
	.align		4
        /*003c*/ 	.byte	0x03, 0x1b
        /*003e*/ 	.short	0x00ff


	//----- nvinfo : EIATTR_MERCURY_ISA_VERSION
	.align		4
        /*0040*/ 	.byte	0x03, 0x5f
        /*0042*/ 	.short	0x0101


	//----- nvinfo : EIATTR_VRC_CTA_INIT_COUNT
	.align		4
        /*0044*/ 	.byte	0x02, 0x4a
	.zero		1
	.zero		1


	//----- nvinfo : EIATTR_EXIT_INSTR_OFFSETS
	.align		4
        /*0048*/ 	.byte	0x04, 0x1c
        /*004a*/ 	.short	(.L_21 - .L_20)


	//   ....[0]....
.L_20:
        /*004c*/ 	.word	0x00000080


	//   ....[1]....
        /*0050*/ 	.word	0x00000350


	//   ....[2]....
        /*0054*/ 	.word	0x00000390


	//   ....[3]....
        /*0058*/ 	.word	0x000003d0


	//----- nvinfo : EIATTR_CRS_STACK_SIZE
	.align		4
.L_21:
        /*005c*/ 	.byte	0x04, 0x1e
        /*005e*/ 	.short	(.L_23 - .L_22)
.L_22:
        /*0060*/ 	.word	0x00000000


	//----- nvinfo : EIATTR_CBANK_PARAM_SIZE
	.align		4
.L_23:
        /*0064*/ 	.byte	0x03, 0x19
        /*0066*/ 	.short	0x0014


	//----- nvinfo : EIATTR_PARAM_CBANK
	.align		4
        /*0068*/ 	.byte	0x04, 0x0a
        /*006a*/ 	.short	(.L_25 - .L_24)
	.align		4
.L_24:
        /*006c*/ 	.word	index@(.nv.constant0._Z10findCyclesP6EDGE_tP8VERTEX_ti)
        /*0070*/ 	.short	0x0380
        /*0072*/ 	.short	0x0014


	//----- nvinfo : EIATTR_SW_WAR
	.align		4
.L_25:
        /*0074*/ 	.byte	0x04, 0x36
        /*0076*/ 	.short	(.L_27 - .L_26)
.L_26:
        /*0078*/ 	.word	0x00000008
.L_27:


//--------------------- .nv.info._Z16trimSpanningTreeP6EDGE_tP8VERTEX_ti --------------------------
	.section	.nv.info._Z16trimSpanningTreeP6EDGE_tP8VERTEX_ti,"",@"SHT_CUDA_INFO"
	.sectionflags	@""
	.align	4


	//----- nvinfo : EIATTR_CUDA_API_VERSION
	.align		4
        /*0000*/ 	.byte	0x04, 0x37
        /*0002*/ 	.short	(.L_29 - .L_28)
.L_28:
        /*0004*/ 	.word	0x00000082


	//----- nvinfo : EIATTR_KPARAM_INFO
	.align		4
.L_29:
        /*0008*/ 	.byte	0x04, 0x17
        /*000a*/ 	.short	(.L_31 - .L_30)
.L_30:
        /*000c*/ 	.word	0x00000000
        /*0010*/ 	.short	0x0002
        /*0012*/ 	.short	0x0010
        /*0014*/ 	.byte	0x00, 0xf0, 0x11, 0x00


	//----- nvinfo : EIATTR_KPARAM_INFO
	.align		4
.L_31:
        /*0018*/ 	.byte	0x04, 0x17
        /*001a*/ 	.short	(.L_33 - .L_32)
.L_32:
        /*001c*/ 	.word	0x00000000
        /*0020*/ 	.short	0x0001
        /*0022*/ 	.short	0x0008
        /*0024*/ 	.byte	0x00, 0xf5, 0x21, 0x00


	//----- nvinfo : EIATTR_KPARAM_INFO
	.align		4
.L_33:
        /*0028*/ 	.byte	0x04, 0x17
        /*002a*/ 	.short	(.L_35 - .L_34)
.L_34:
        /*002c*/ 	.word	0x00000000
        /*0030*/ 	.short	0x0000
        /*0032*/ 	.short	0x0000
        /*0034*/ 	.byte	0x00, 0xf5, 0x21, 0x00


	//----- nvinfo : EIATTR_SPARSE_MMA_MASK
	.align		4
.L_35:
        /*0038*/ 	.byte	0x03, 0x50
        /*003a*/ 	.short	0x0000


	//----- nvinfo : EIATTR_MAXREG_COUNT
	.align		4
        /*003c*/ 	.byte	0x03, 0x1b
        /*003e*/ 	.short	0x00ff


	//----- nvinfo : EIATTR_MERCURY_ISA_VERSION
	.align		4
        /*0040*/ 	.byte	0x03, 0x5f
        /*0042*/ 	.short	0x0101


	//----- nvinfo : EIATTR_VRC_CTA_INIT_COUNT
	.align		4
        /*0044*/ 	.byte	0x02, 0x4a
	.zero		1
	.zero		1


	//----- nvinfo : EIATTR_EXIT_INSTR_OFFSETS
	.align		4
        /*0048*/ 	.byte	0x04, 0x1c
        /*004a*/ 	.short	(.L_37 - .L_36)


	//   ....[0]....
.L_36:
        /*004c*/ 	.word	0x00000080


	//   ....[1]....
        /*0050*/ 	.word	0x00000300


	//   ....[2]....
        /*0054*/ 	.word	0x00000390


	//----- nvinfo : EIATTR_CRS_STACK_SIZE
	.align		4
.L_37:
        /*0058*/ 	.byte	0x04, 0x1e
        /*005a*/ 	.short	(.L_39 - .L_38)
.L_38:
        /*005c*/ 	.word	0x00000000


	//----- nvinfo : EIATTR_CBANK_PARAM_SIZE
	.align		4
.L_39:
        /*0060*/ 	.byte	0x03, 0x19
        /*0062*/ 	.short	0x0014


	//----- nvinfo : EIATTR_PARAM_CBANK
	.align		4
        /*0064*/ 	.byte	0x04, 0x0a
        /*0066*/ 	.short	(.L_41 - .L_40)
	.align		4
.L_40:
        /*0068*/ 	.word	index@(.nv.constant0._Z16trimSpanningTreeP6EDGE_tP8VERTEX_ti)
        /*006c*/ 	.short	0x0380
        /*006e*/ 	.short	0x0014


	//----- nvinfo : EIATTR_SW_WAR
	.align		4
.L_41:
        /*0070*/ 	.byte	0x04, 0x36
        /*0072*/ 	.short	(.L_43 - .L_42)
.L_42:
        /*0074*/ 	.word	0x00000008
.L_43:


//--------------------- .nv.callgraph             --------------------------
	.section	.nv.callgraph,"",@"SHT_CUDA_CALLGRAPH"
	.align	4
	.sectionentsize	8
	.align		4
        /*0000*/ 	.word	0x00000000
	.align		4
        /*0004*/ 	.word	0xffffffff
	.align		4
        /*0008*/ 	.word	0x00000000
	.align		4
        /*000c*/ 	.word	0xfffffffe
	.align		4
        /*0010*/ 	.word	0x00000000
	.align		4
        /*0014*/ 	.word	0xfffffffd
	.align		4
        /*0018*/ 	.word	0x00000000
	.align		4
        /*001c*/ 	.word	0xfffffffc


//--------------------- .text._Z10findCyclesP6EDGE_tP8VERTEX_ti --------------------------
	.section	.text._Z10findCyclesP6EDGE_tP8VERTEX_ti,"ax",@progbits
	.align	128
        .global         _Z10findCyclesP6EDGE_tP8VERTEX_ti
        .type           _Z10findCyclesP6EDGE_tP8VERTEX_ti,@function
        .size           _Z10findCyclesP6EDGE_tP8VERTEX_ti,(.L_x_14 - _Z10findCyclesP6EDGE_tP8VERTEX_ti)
        .other          _Z10findCyclesP6EDGE_tP8VERTEX_ti,@"STO_CUDA_ENTRY STV_DEFAULT"
_Z10findCyclesP6EDGE_tP8VERTEX_ti:
.text._Z10findCyclesP6EDGE_tP8VERTEX_ti:
[----:B------:R-:W-:Y:S01]  /*0000*/  LDC R1, c[0x0][0x37c] ;  /* 0x0000df00ff017b82 */ /* 0x000fe20000000800 */
[----:B------:R-:W0:Y:S07]  /*0010*/  S2R R3, SR_TID.X ;  /* 0x0000000000037919 */ /* 0x000e2e0000002100 */
[----:B------:R-:W0:Y:S01]  /*0020*/  S2UR UR4, SR_CTAID.X ;  /* 0x00000000000479c3 */ /* 0x000e220000002500 */
[----:B------:R-:W1:Y:S07]  /*0030*/  LDCU UR6, c[0x0][0x390] ;  /* 0x00007200ff0677ac */ /* 0x000e6e0008000800 */
[----:B------:R-:W0:Y:S02]  /*0040*/  LDC R0, c[0x0][0x360] ;  /* 0x0000d800ff007b82 */ /* 0x000e240000000800 */
[----:B0-----:R-:W-:-:S05]  /*0050*/  IMAD R0, R0, UR4, R3 ;  /* 0x0000000400007c24 */ /* 0x001fca000f8e0203 */
[----:B-1----:R-:W-:-:S04]  /*0060*/  ISETP.GE.AND P0, PT, R0, UR6, PT ;  /* 0x0000000600007c0c */ /* 0x002fc8000bf06270 */
[----:B------:R-:W-:-:S13]  /*0070*/  ISETP.EQ.OR P0, PT, R0, RZ, P0 ;  /* 0x000000ff0000720c */ /* 0x000fda0000702670 */
[----:B------:R-:W-:Y:S05]  /*0080*/  @P0 EXIT ;  /* 0x000000000000094d */ /* 0x000fea0003800000 */
[----:B------:R-:W-:Y:S01]  /*0090*/  UISETP.GE.AND UP0, UPT, UR6, 0x1, UPT ;  /* 0x000000010600788c */ /* 0x000fe2000bf06270 */
[----:B------:R-:W-:Y:S01]  /*00a0*/  PLOP3.LUT P0, PT, PT, PT, PT, 0x80, 0x8 ;  /* 0x000000000008781c */ /* 0x000fe20003f0f070 */
[----:B------:R-:W-:Y:S01]  /*00b0*/  IMAD.MOV.U32 R11, RZ, RZ, R0 ;  /* 0x000000ffff0b7224 */ /* 0x000fe200078e0000 */
[----:B------:R-:W0:Y:S06]  /*00c0*/  LDCU.64 UR4, c[0x0][0x358] ;  /* 0x00006b00ff0477ac */ /* 0x000e2c0008000a00 */
[----:B------:R-:W-:Y:S05]  /*00d0*/  BRA.U !UP0, `(.L_x_0) ;  /* 0x00000001083c7547 */ /* 0x000fea000b800000 */
[----:B------:R-:W1:Y:S01]  /*00e0*/  LDC.64 R8, c[0x0][0x380] ;  /* 0x0000e000ff087b82 */ /* 0x000e620000000a00 */
[----:B------:R-:W-:Y:S01]  /*00f0*/  BSSY.RECONVERGENT B0, `(.L_x_0) ;  /* 0x000000d000007945 */ /* 0x000fe20003800200 */
[----:B------:R-:W-:Y:S02]  /*0100*/  IMAD.MOV.U32 R10, RZ, RZ, RZ ;  /* 0x000000ffff0a7224 */ /* 0x000fe400078e00ff */
[----:B------:R-:W-:-:S04]  /*0110*/  IMAD.MOV.U32 R11, RZ, RZ, R0 ;  /* 0x000000ffff0b7224 */ /* 0x000fc800078e0000 */
[----:B------:R-:W2:Y:S03]  /*0120*/  LDC.64 R6, c[0x0][0x388] ;  /* 0x0000e200ff067b82 */ /* 0x000ea60000000a00 */
.L_x_1:
[----:B--2---:R-:W-:-:S06]  /*0130*/  IMAD.WIDE R2, R11, 0x1c, R6 ;  /* 0x0000001c0b027825 */ /* 0x004fcc00078e0206 */
[----:B0-----:R-:W1:Y:S02]  /*0140*/  LDG.E R3, desc[UR4][R2.64+0x4] ;  /* 0x0000040402037981 */ /* 0x001e64000c1e1900 */
[----:B-1----:R-:W-:-:S05]  /*0150*/  IMAD.WIDE R4, R3, 0x24, R8 ;  /* 0x0000002403047825 */ /* 0x002fca00078e0208 */
[----:B------:R-:W2:Y:S01]  /*0160*/  LDG.E R11, desc[UR4][R4.64] ;  /* 0x00000004040b7981 */ /* 0x000ea2000c1e1900 */
[----:B------:R-:W-:-:S05]  /*0170*/  VIADD R10, R10, 0x1 ;  /* 0x000000010a0a7836 */ /* 0x000fca0000000000 */
[C---:B------:R-:W-:Y:S02]  /*0180*/  ISETP.GE.AND P1, PT, R10.reuse, UR6, PT ;  /* 0x000000060a007c0c */ /* 0x040fe4000bf26270 */
[----:B------:R-:W-:Y:S02]  /*0190*/  ISETP.GE.AND P0, PT, R10, UR6, PT ;  /* 0x000000060a007c0c */ /* 0x000fe4000bf06270 */
[----:B--2---:R-:W-:-:S13]  /*01a0*/  ISETP.NE.AND P2, PT, R11, RZ, PT ;  /* 0x000000ff0b00720c */ /* 0x004fda0003f45270 */
[----:B------:R-:W-:Y:S05]  /*01b0*/  @!P1 BRA P2, `(.L_x_1) ;  /* 0xfffffffc00dc9947 */ /* 0x000fea000103ffff */
[----:B------:R-:W-:Y:S05]  /*01c0*/  BSYNC.RECONVERGENT B0 ;  /* 0x0000000000007941 */ /* 0x000fea0003800200 */
.L_x_0:
[----:B------:R-:W-:Y:S05]  /*01d0*/  @!P0 BRA `(.L_x_2) ;  /* 0x0000000000708947 */ /* 0x000fea0003800000 */
[C---:B------:R-:W-:Y:S01]  /*01e0*/  ISETP.NE.AND P1, PT, R11.reuse, RZ, PT ;  /* 0x000000ff0b00720c */ /* 0x040fe20003f25270 */
[----:B------:R-:W-:Y:S01]  /*01f0*/  BSSY.RECONVERGENT B0, `(.L_x_3) ;  /* 0x0000011000007945 */ /* 0x000fe20003800200 */
[----:B------:R-:W-:Y:S01]  /*0200*/  ISETP.NE.AND P0, PT, R11, R0, PT ;  /* 0x000000000b00720c */ /* 0x000fe20003f05270 */
[----:B------:R-:W-:-:S03]  /*0210*/  IMAD.MOV.U32 R12, RZ, RZ, RZ ;  /* 0x000000ffff0c7224 */ /* 0x000fc600078e00ff */
[----:B------:R-:W-:-:S07]  /*0220*/  SEL R10, RZ, 0x1, P0 ;  /* 0x00000001ff0a7807 */ /* 0x000fce0000000000 */
[----:B------:R-:W-:Y:S05]  /*0230*/  @!P1 BRA `(.L_x_4) ;  /* 0x0000000000309947 */ /* 0x000fea0003800000 */
[----:B------:R-:W1:Y:S01]  /*0240*/  LDC.64 R8, c[0x0][0x380] ;  /* 0x0000e000ff087b82 */ /* 0x000e620000000a00 */
[----:B------:R-:W-:-:S07]  /*0250*/  IMAD.MOV.U32 R12, RZ, RZ, RZ ;  /* 0x000000ffff0c7224 */ /* 0x000fce00078e00ff */
[----:B------:R-:W2:Y:S02]  /*0260*/  LDC.64 R4, c[0x0][0x388] ;  /* 0x0000e200ff047b82 */ /* 0x000ea40000000a00 */
.L_x_5:
[----:B--2---:R-:W-:-:S05]  /*0270*/  IMAD.WIDE R6, R11, 0x1c, R4 ;  /* 0x0000001c0b067825 */ /* 0x004fca00078e0204 */
[----:B0-----:R-:W1:Y:S01]  /*0280*/  LDG.E R3, desc[UR4][R6.64+0x4] ;  /* 0x0000040406037981 */ /* 0x001e62000c1e1900 */
[----:B------:R-:W-:Y:S02]  /*0290*/  VIMNMX R12, PT, PT, R12, R11, !PT ;  /* 0x0000000b0c0c7248 */ /* 0x000fe40007fe0100 */
[----:B------:R-:W-:Y:S01]  /*02a0*/  ISETP.NE.AND P0, PT, R11, R0, PT ;  /* 0x000000000b00720c */ /* 0x000fe20003f05270 */
[----:B-1----:R-:W-:-:S05]  /*02b0*/  IMAD.WIDE R2, R3, 0x24, R8 ;  /* 0x0000002403027825 */ /* 0x002fca00078e0208 */
[----:B------:R-:W2:Y:S01]  /*02c0*/  LDG.E R11, desc[UR4][R2.64] ;  /* 0x00000004020b7981 */ /* 0x000ea2000c1e1900 */
[----:B------:R-:W-:Y:S02]  /*02d0*/  SEL R10, R10, 0x1, P0 ;  /* 0x000000010a0a7807 */ /* 0x000fe40000000000 */
[----:B--2---:R-:W-:-:S13]  /*02e0*/  ISETP.NE.AND P1, PT, R11, R12, PT ;  /* 0x0000000c0b00720c */ /* 0x004fda0003f25270 */
[----:B------:R-:W-:Y:S05]  /*02f0*/  @P1 BRA `(.L_x_5) ;  /* 0xfffffffc00dc1947 */ /* 0x000fea000383ffff */
.L_x_4:
[----:B0-----:R-:W-:Y:S05]  /*0300*/  BSYNC.RECONVERGENT B0 ;  /* 0x0000000000007941 */ /* 0x001fea0003800200 */
.L_x_3:
[----:B------:R-:W-:-:S13]  /*0310*/  ISETP.NE.AND P0, PT, R10, RZ, PT ;  /* 0x000000ff0a00720c */ /* 0x000fda0003f05270 */
[----:B------:R-:W0:Y:S02]  /*0320*/  @P0 LDC.64 R2, c[0x0][0x388] ;  /* 0x0000e200ff020b82 */ /* 0x000e240000000a00 */
[----:B0-----:R-:W-:-:S05]  /*0330*/  @P0 IMAD.WIDE R2, R0, 0x1c, R2 ;  /* 0x0000001c00020825 */ /* 0x001fca00078e0202 */
[----:B------:R0:W-:Y:S01]  /*0340*/  @P0 STG.E desc[UR4][R2.64+0xc], R12 ;  /* 0x00000c0c02000986 */ /* 0x0001e2000c101904 */
[----:B------:R-:W-:Y:S05]  /*0350*/  @P0 EXIT ;  /* 0x000000000000094d */ /* 0x000fea0003800000 */
[----:B0-----:R-:W0:Y:S02]  /*0360*/  LDC.64 R2, c[0x0][0x388] ;  /* 0x0000e200ff027b82 */ /* 0x001e240000000a00 */
[----:B0-----:R-:W-:-:S05]  /*0370*/  IMAD.WIDE R2, R0, 0x1c, R2 ;  /* 0x0000001c00027825 */ /* 0x001fca00078e0202 */
[----:B------:R-:W-:Y:S01]  /*0380*/  STG.E desc[UR4][R2.64+0xc], RZ ;  /* 0x00000cff02007986 */ /* 0x000fe2000c101904 */
[----:B------:R-:W-:Y:S05]  /*0390*/  EXIT ;  /* 0x000000000000794d */ /* 0x000fea0003800000 */
.L_x_2:
[----:B------:R-:W1:Y:S02]  /*03a0*/  LDC.64 R2, c[0x0][0x388] ;  /* 0x0000e200ff027b82 */ /* 0x000e640000000a00 */
[----:B-1----:R-:W-:-:S05]  /*03b0*/  IMAD.WIDE R2, R0, 0x1c, R2 ;  /* 0x0000001c00027825 */ /* 0x002fca00078e0202 */
[----:B0-----:R-:W-:Y:S01]  /*03c0*/  STG.E desc[UR4][R2.64+0xc], RZ ;  /* 0x00000cff02007986 */ /* 0x001fe2000c101904 */
[----:B------:R-:W-:Y:S05]  /*03d0*/  EXIT ;  /* 0x000000000000794d */ /* 0x000fea0003800000 */
.L_x_6:
[----:B------:R-:W-:-:S00]  /*03e0*/  BRA `(.L_x_6) ;  /* 0xfffffffc00fc7947 */ /* 0x000fc0000383ffff */
[----:B------:R-:W-:-:S00]  /*03f0*/  NOP ;  /* 0x0000000000007918 */ /* 0x000fc00000000000 */
        /* <DEDUP_REMOVED lines=8> */
.L_x_14:


//--------------------- .text._Z16trimSpanningTreeP6EDGE_tP8VERTEX_ti --------------------------
	.section	.text._Z16trimSpanningTreeP6EDGE_tP8VERTEX_ti,"ax",@progbits
	.align	128
        .global         _Z16trimSpanningTreeP6EDGE_tP8VERTEX_ti
        .type           _Z16trimSpanningTreeP6EDGE_tP8VERTEX_ti,@function
        .size           _Z16trimSpanningTreeP6EDGE_tP8VERTEX_ti,(.L_x_15 - _Z16trimSpanningTreeP6EDGE_tP8VERTEX_ti)
        .other          _Z16trimSpanningTreeP6EDGE_tP8VERTEX_ti,@"STO_CUDA_ENTRY STV_DEFAULT"
_Z16trimSpanningTreeP6EDGE_tP8VERTEX_ti:
.text._Z16trimSpanningTreeP6EDGE_tP8VERTEX_ti:
        /* <DEDUP_REMOVED lines=9> */
[----:B------:R-:W0:Y:S01]  /*0090*/  LDC.64 R2, c[0x0][0x388] ;  /* 0x0000e200ff027b82 */ /* 0x000e220000000a00 */
[----:B------:R-:W1:Y:S01]  /*00a0*/  LDCU.64 UR4, c[0x0][0x358] ;  /* 0x00006b00ff0477ac */ /* 0x000e620008000a00 */
[----:B0-----:R-:W-:-:S05]  /*00b0*/  IMAD.WIDE R2, R5, 0x1c, R2 ;  /* 0x0000001c05027825 */ /* 0x001fca00078e0202 */
[----:B-1----:R-:W2:Y:S01]  /*00c0*/  LDG.E R0, desc[UR4][R2.64+0x4] ;  /* 0x0000040402007981 */ /* 0x002ea2000c1e1900 */
[----:B------:R-:W-:Y:S01]  /*00d0*/  BSSY.RECONVERGENT B0, `(.L_x_7) ;  /* 0x0000021000007945 */ /* 0x000fe20003800200 */
[----:B------:R-:W-:Y:S02]  /*00e0*/  IMAD.MOV.U32 R11, RZ, RZ, -0x1 ;  /* 0xffffffffff0b7424 */ /* 0x000fe400078e00ff */
[----:B------:R-:W-:Y:S01]  /*00f0*/  IMAD.MOV.U32 R13, RZ, RZ, -0x1 ;  /* 0xffffffffff0d7424 */ /* 0x000fe200078e00ff */
[----:B--2---:R-:W-:-:S13]  /*0100*/  ISETP.NE.AND P0, PT, R0, -0x1, PT ;  /* 0xffffffff0000780c */ /* 0x004fda0003f05270 */
[----:B------:R-:W-:Y:S05]  /*0110*/  @!P0 BRA `(.L_x_8) ;  /* 0x0000000000708947 */ /* 0x000fea0003800000 */
[----:B------:R-:W0:Y:S01]  /*0120*/  LDC.64 R4, c[0x0][0x380] ;  /* 0x0000e000ff047b82 */ /* 0x000e220000000a00 */
[----:B------:R-:W-:Y:S02]  /*0130*/  HFMA2 R10, -RZ, RZ, 0, 0 ;  /* 0x00000000ff0a7431 */ /* 0x000fe400000001ff */
[----:B------:R-:W-:Y:S01]  /*0140*/  IMAD.MOV.U32 R13, RZ, RZ, -0x1 ;  /* 0xffffffffff0d7424 */ /* 0x000fe200078e00ff */
[----:B------:R-:W-:Y:S01]  /*0150*/  MOV R12, 0xffffffff ;  /* 0xffffffff000c7802 */ /* 0x000fe20000000f00 */
[----:B------:R-:W-:-:S07]  /*0160*/  IMAD.MOV.U32 R11, RZ, RZ, -0x1 ;  /* 0xffffffffff0b7424 */ /* 0x000fce00078e00ff */
.L_x_12:
[----:B0-----:R-:W-:-:S05]  /*0170*/  IMAD.WIDE R8, R0, 0x24, R4 ;  /* 0x0000002400087825 */ /* 0x001fca00078e0204 */
[----:B-1----:R-:W2:Y:S01]  /*0180*/  LDG.E R7, desc[UR4][R8.64+0x8] ;  /* 0x0000080408077981 */ /* 0x002ea2000c1e1900 */
[----:B------:R-:W-:Y:S01]  /*0190*/  BSSY.RECONVERGENT B1, `(.L_x_9) ;  /* 0x0000011000017945 */ /* 0x000fe20003800200 */
[----:B------:R-:W-:Y:S01]  /*01a0*/  MOV R6, R12 ;  /* 0x0000000c00067202 */ /* 0x000fe20000000f00 */
[----:B------:R-:W-:Y:S01]  /*01b0*/  IMAD.MOV.U32 R12, RZ, RZ, R0 ;  /* 0x000000ffff0c7224 */ /* 0x000fe200078e0000 */
[----:B--2---:R-:W-:-:S13]  /*01c0*/  ISETP.GT.AND P0, PT, R7, R10, PT ;  /* 0x0000000a0700720c */ /* 0x004fda0003f04270 */
[----:B------:R-:W-:Y:S05]  /*01d0*/  @!P0 BRA `(.L_x_10) ;  /* 0x0000000000288947 */ /* 0x000fea0003800000 */
[----:B------:R-:W-:Y:S01]  /*01e0*/  ISETP.NE.AND P0, PT, R11, -0x1, PT ;  /* 0xffffffff0b00780c */ /* 0x000fe20003f05270 */
[----:B------:R-:W-:Y:S01]  /*01f0*/  IMAD.MOV.U32 R13, RZ, RZ, R6 ;  /* 0x000000ffff0d7224 */ /* 0x000fe200078e0006 */
[----:B------:R-:W-:Y:S02]  /*0200*/  MOV R10, R7 ;  /* 0x00000007000a7202 */ /* 0x000fe40000000f00 */
[----:B------:R-:W-:Y:S01]  /*0210*/  MOV R7, R11 ;  /* 0x0000000b00077202 */ /* 0x000fe20000000f00 */
[----:B------:R-:W-:-:S08]  /*0220*/  IMAD.MOV.U32 R11, RZ, RZ, R12 ;  /* 0x000000ffff0b7224 */ /* 0x000fd000078e000c */
[----:B------:R-:W-:Y:S05]  /*0230*/  @!P0 BRA `(.L_x_11) ;  /* 0x0000000000188947 */ /* 0x000fea0003800000 */
[----:B------:R-:W-:Y:S02]  /*0240*/  HFMA2 R15, -RZ, RZ, 0, 5.9604644775390625e-08 ;  /* 0x00000001ff0f7431 */ /* 0x000fe400000001ff */
[----:B------:R-:W-:-:S05]  /*0250*/  IMAD.WIDE R6, R7, 0x24, R4 ;  /* 0x0000002407067825 */ /* 0x000fca00078e0204 */
[----:B------:R1:W-:Y:S01]  /*0260*/  STG.E desc[UR4][R6.64+0x1c], R15 ;  /* 0x00001c0f06007986 */ /* 0x0003e2000c101904 */
[----:B------:R-:W-:Y:S05]  /*0270*/  BRA `(.L_x_11) ;  /* 0x0000000000087947 */ /* 0x000fea0003800000 */
.L_x_10:
[----:B------:R-:W-:-:S05]  /*0280*/  MOV R7, 0x1 ;  /* 0x0000000100077802 */ /* 0x000fca0000000f00 */
[----:B------:R0:W-:Y:S02]  /*0290*/  STG.E desc[UR4][R8.64+0x1c], R7 ;  /* 0x00001c0708007986 */ /* 0x0001e4000c101904 */
.L_x_11:
[----:B------:R-:W-:Y:S05]  /*02a0*/  BSYNC.RECONVERGENT B1 ;  /* 0x0000000000017941 */ /* 0x000fea0003800200 */
.L_x_9:
[----:B------:R-:W2:Y:S02]  /*02b0*/  LDG.E R0, desc[UR4][R8.64+0x14] ;  /* 0x0000140408007981 */ /* 0x000ea4000c1e1900 */
[----:B--2---:R-:W-:-:S13]  /*02c0*/  ISETP.NE.AND P0, PT, R0, -0x1, PT ;  /* 0xffffffff0000780c */ /* 0x004fda0003f05270 */
[----:B------:R-:W-:Y:S05]  /*02d0*/  @P0 BRA `(.L_x_12) ;  /* 0xfffffffc00a40947 */ /* 0x000fea000383ffff */
.L_x_8:
[----:B------:R-:W-:Y:S05]  /*02e0*/  BSYNC.RECONVERGENT B0 ;  /* 0x0000000000007941 */ /* 0x000fea0003800200 */
.L_x_7:
[----:B------:R-:W-:-:S13]  /*02f0*/  ISETP.NE.AND P0, PT, R13, -0x1, PT ;  /* 0xffffffff0d00780c */ /* 0x000fda0003f05270 */
[----:B------:R-:W-:Y:S05]  /*0300*/  @!P0 EXIT ;  /* 0x000000000000894d */ /* 0x000fea0003800000 */
[----:B01----:R-:W0:Y:S02]  /*0310*/  LDC.64 R6, c[0x0][0x380] ;  /* 0x0000e000ff067b82 */ /* 0x003e240000000a00 */
[----:B0-----:R-:W-:-:S05]  /*0320*/  IMAD.WIDE R4, R11, 0x24, R6 ;  /* 0x000000240b047825 */ /* 0x001fca00078e0206 */
[----:B------:R-:W2:Y:S01]  /*0330*/  LDG.E R9, desc[UR4][R4.64+0x14] ;  /* 0x0000140404097981 */ /* 0x000ea2000c1e1900 */
[----:B------:R-:W-:-:S05]  /*0340*/  IMAD.WIDE R6, R13, 0x24, R6 ;  /* 0x000000240d067825 */ /* 0x000fca00078e0206 */
[----:B--2---:R-:W-:Y:S04]  /*0350*/  STG.E desc[UR4][R6.64+0x14], R9 ;  /* 0x0000140906007986 */ /* 0x004fe8000c101904 */
[----:B------:R-:W2:Y:S04]  /*0360*/  LDG.E R13, desc[UR4][R2.64+0x4] ;  /* 0x00000404020d7981 */ /* 0x000ea8000c1e1900 */
[----:B--2---:R-:W-:Y:S04]  /*0370*/  STG.E desc[UR4][R4.64+0x14], R13 ;  /* 0x0000140d04007986 */ /* 0x004fe8000c101904 */
[----:B------:R-:W-:Y:S01]  /*0380*/  STG.E desc[UR4][R2.64+0x4], R11 ;  /* 0x0000040b02007986 */ /* 0x000fe2000c101904 */
[----:B------:R-:W-:Y:S05]  /*0390*/  EXIT ;  /* 0x000000000000794d */ /* 0x000fea0003800000 */
.L_x_13:
        /* <DEDUP_REMOVED lines=14> */
.L_x_15:


//--------------------- .nv.shared.reserved.0     --------------------------
	.section	.nv.shared.reserved.0,"aw",@nobits
	.weak		__nv_reservedSMEM_offset_0_alias
	.size		__nv_reservedSMEM_offset_0_alias, 0, 64
	.other		__nv_reservedSMEM_offset_0_alias,@"STO_CUDA_RESERVED_SHARED STV_DEFAULT"
__nv_reservedSMEM_offset_0_alias:
	.zero		0
	.zero		64


//--------------------- .nv.constant0._Z10findCyclesP6EDGE_tP8VERTEX_ti --------------------------
	.section	.nv.constant0._Z10findCyclesP6EDGE_tP8VERTEX_ti,"a",@progbits
	.sectionflags	@""
	.align	4
.nv.constant0._Z10findCyclesP6EDGE_tP8VERTEX_ti:
	.zero		916


//--------------------- .nv.constant0._Z16trimSpanningTreeP6EDGE_tP8VERTEX_ti --------------------------
	.section	.nv.constant0._Z16trimSpanningTreeP6EDGE_tP8VERTEX_ti,"a",@progbits
	.sectionflags	@""
	.align	4
.nv.constant0._Z16trimSpanningTreeP6EDGE_tP8VERTEX_ti:
	.zero		916


//--------------------- SYMBOLS --------------------------

	.type		.nv.reservedSmem.offset0,@object
	.size		.nv.reservedSmem.offset0,0x4
